	.headerflags	@"EF_CUDA_TEXMODE_UNIFIED EF_CUDA_64BIT_ADDRESS EF_CUDA_ACCELERATORS EF_CUDA_SM90 EF_CUDA_VIRTUAL_SM(EF_CUDA_SM90)"
	.elftype	@"ET_EXEC"


//--------------------- .nv.info                  --------------------------
	.section	.nv.info,"",@"SHT_CUDA_INFO"
	.align	4


	//----- nvinfo : EIATTR_REGCOUNT
	.align		4
        /*0000*/ 	.byte	0x04, 0x2f
        /*0002*/ 	.short	(.L_1 - .L_0)
	.align		4
.L_0:
        /*0004*/ 	.word	index@(triton_poi_fused_add_1)
        /*0008*/ 	.word	0x0000000c


	//----- nvinfo : EIATTR_MIN_STACK_SIZE
	.align		4
.L_1:
        /*000c*/ 	.byte	0x04, 0x12
        /*000e*/ 	.short	(.L_3 - .L_2)
	.align		4
.L_2:
        /*0010*/ 	.word	index@(triton_poi_fused_add_1)
        /*0014*/ 	.word	0x00000000


	//----- nvinfo : EIATTR_FRAME_SIZE
	.align		4
.L_3:
        /*0018*/ 	.byte	0x04, 0x11
        /*001a*/ 	.short	(.L_5 - .L_4)
	.align		4
.L_4:
        /*001c*/ 	.word	index@(triton_poi_fused_add_1)
        /*0020*/ 	.word	0x00000000


	//----- nvinfo : EIATTR_MIN_STACK_SIZE
	.align		4
.L_5:
        /*0024*/ 	.byte	0x04, 0x12
        /*0026*/ 	.short	(.L_7 - .L_6)
	.align		4
.L_6:
        /*0028*/ 	.word	index@(triton_poi_fused_add_1)
        /*002c*/ 	.word	0x00000000
.L_7:


//--------------------- .nv.info.triton_poi_fused_add_1 --------------------------
	.section	.nv.info.triton_poi_fused_add_1,"",@"SHT_CUDA_INFO"
	.sectionflags	@""
	.align	4


	//----- nvinfo : EIATTR_CUDA_API_VERSION
	.align		4
        /*0000*/ 	.byte	0x04, 0x37
        /*0002*/ 	.short	(.L_9 - .L_8)
.L_8:
        /*0004*/ 	.word	0x0000007c


	//----- nvinfo : EIATTR_KPARAM_INFO
	.align		4
.L_9:
        /*0008*/ 	.byte	0x04, 0x17
        /*000a*/ 	.short	(.L_11 - .L_10)
.L_10:
        /*000c*/ 	.word	0x00000000
        /*0010*/ 	.short	0x0002
        /*0012*/ 	.short	0x0010
        /*0014*/ 	.byte	0x00, 0xf0, 0x11, 0x00


	//----- nvinfo : EIATTR_KPARAM_INFO
	.align		4
.L_11:
        /*0018*/ 	.byte	0x04, 0x17
        /*001a*/ 	.short	(.L_13 - .L_12)
.L_12:
        /*001c*/ 	.word	0x00000000
        /*0020*/ 	.short	0x0001
        /*0022*/ 	.short	0x0008
        /*0024*/ 	.byte	0x00, 0xf4, 0x21, 0x00


	//----- nvinfo : EIATTR_KPARAM_INFO
	.align		4
.L_13:
        /*0028*/ 	.byte	0x04, 0x17
        /*002a*/ 	.short	(.L_15 - .L_14)
.L_14:
        /*002c*/ 	.word	0x00000000
        /*0030*/ 	.short	0x0000
        /*0032*/ 	.short	0x0000
        /*0034*/ 	.byte	0x00, 0xf4, 0x21, 0x00


	//----- nvinfo : EIATTR_SPARSE_MMA_MASK
	.align		4
.L_15:
        /*0038*/ 	.byte	0x03, 0x50
        /*003a*/ 	.short	0x0000


	//----- nvinfo : EIATTR_MAXREG_COUNT
	.align		4
        /*003c*/ 	.byte	0x03, 0x1b
        /*003e*/ 	.short	0x00ff


	//----- nvinfo : EIATTR_EXIT_INSTR_OFFSETS
	.align		4
        /*0040*/ 	.byte	0x04, 0x1c
        /*0042*/ 	.short	(.L_17 - .L_16)


	//   ....[0]....
.L_16:
        /*0044*/ 	.word	0x00000170


	//   ....[1]....
        /*0048*/ 	.word	0x00000190


	//----- nvinfo : EIATTR_REQNTID
	.align		4
.L_17:
        /*004c*/ 	.byte	0x04, 0x10
        /*004e*/ 	.short	(.L_19 - .L_18)
.L_18:
        /*0050*/ 	.word	0x00000020
        /*0054*/ 	.word	0x00000001
        /*0058*/ 	.word	0x00000001


	//----- nvinfo : EIATTR_CBANK_PARAM_SIZE
	.align		4
.L_19:
        /*005c*/ 	.byte	0x03, 0x19
        /*005e*/ 	.short	0x0014


	//----- nvinfo : EIATTR_PARAM_CBANK
	.align		4
        /*0060*/ 	.byte	0x04, 0x0a
        /*0062*/ 	.short	(.L_21 - .L_20)
	.align		4
.L_20:
        /*0064*/ 	.word	index@(.nv.constant0.triton_poi_fused_add_1)
        /*0068*/ 	.short	0x0210
        /*006a*/ 	.short	0x0014


	//----- nvinfo : EIATTR_SW_WAR
	.align		4
.L_21:
        /*006c*/ 	.byte	0x04, 0x36
        /*006e*/ 	.short	(.L_23 - .L_22)
.L_22:
        /*0070*/ 	.word	0x00000008
.L_23:


//--------------------- .nv.callgraph             --------------------------
	.section	.nv.callgraph,"",@"SHT_CUDA_CALLGRAPH"
	.align	4
	.sectionentsize	8
	.align		4
        /*0000*/ 	.word	0x00000000
	.align		4
        /*0004*/ 	.word	0xffffffff
	.align		4
        /*0008*/ 	.word	0x00000000
	.align		4
        /*000c*/ 	.word	0xfffffffe
	.align		4
        /*0010*/ 	.word	0x00000000
	.align		4
        /*0014*/ 	.word	0xfffffffd
	.align		4
        /*0018*/ 	.word	0x00000000
	.align		4
        /*001c*/ 	.word	0xfffffffc


//--------------------- .text.triton_poi_fused_add_1 --------------------------
	.section	.text.triton_poi_fused_add_1,"ax",@progbits
	.align	128
        .global         triton_poi_fused_add_1
        .type           triton_poi_fused_add_1,@function
        .size           triton_poi_fused_add_1,(.L_x_1 - triton_poi_fused_add_1)
        .other          triton_poi_fused_add_1,@"STO_CUDA_ENTRY STV_DEFAULT"
triton_poi_fused_add_1:
.text.triton_poi_fused_add_1:
[----:B------:R-:W0:Y:S02]  /*0000*/  LDC R1, c[0x0][0x28] ;  /* 0x00000a00ff017b82 */ /* 0x000e240000000800 */
[----:B------:R-:W1:Y:S01]  /*0010*/  S2R R0, SR_TID.X ;  /* 0x0000000000007919 */ /* 0x000e620000002100 */
[----:B------:R-:W2:Y:S01]  /*0020*/  LDC.64 R2, c[0x0][0x210] ;  /* 0x00008400ff027b82 */ /* 0x000ea20000000a00 */
[----:B------:R-:W-:Y:S01]  /*0030*/  ULDC.64 UR4, c[0x0][0x208] ;  /* 0x0000820000047ab9 */ /* 0x000fe20000000a00 */
[----:B------:R-:W3:Y:S06]  /*0040*/  S2R R7, SR_CTAID.X ;  /* 0x0000000000077919 */ /* 0x000eec0000002500 */
[----:B------:R-:W4:Y:S01]  /*0050*/  LDC.64 R4, c[0x0][0x218] ;  /* 0x00008600ff047b82 */ /* 0x000f220000000a00 */
[----:B-1----:R-:W-:Y:S01]  /*0060*/  IMAD.SHL.U32 R0, R0, 0x2, RZ ;  /* 0x0000000200007824 */ /* 0x002fe200078e00ff */
[----:B---3--:R-:W-:-:S04]  /*0070*/  SHF.R.S32.HI R6, RZ, 0x19, R7 ;  /* 0x00000019ff067819 */ /* 0x008fc80000011407 */
[----:B------:R-:W-:-:S05]  /*0080*/  LOP3.LUT R0, R0, 0x3e, RZ, 0xc0, !PT ;  /* 0x0000003e00007812 */ /* 0x000fca00078ec0ff */
[----:B------:R-:W-:Y:S01]  /*0090*/  IMAD R7, R7, 0x40, R0 ;  /* 0x0000004007077824 */ /* 0x000fe200078e0200 */
[----:B------:R-:W-:-:S03]  /*00a0*/  SGXT R0, R6, 0x1 ;  /* 0x000000010600781a */ /* 0x000fc60000000200 */
[C---:B--2---:R-:W-:Y:S01]  /*00b0*/  IMAD.WIDE R2, R7.reuse, 0x4, R2 ;  /* 0x0000000407027825 */ /* 0x044fe200078e0202 */
[----:B------:R-:W-:Y:S02]  /*00c0*/  LEA.HI R0, R0, R7, RZ, 0x2 ;  /* 0x0000000700007211 */ /* 0x000fe400078f10ff */
[----:B------:R-:W-:Y:S02]  /*00d0*/  ISETP.GE.AND P0, PT, R7, 0x40, PT ;  /* 0x000000400700780c */ /* 0x000fe40003f06270 */
[----:B------:R-:W-:-:S05]  /*00e0*/  LOP3.LUT R0, R0, 0xfffffffc, RZ, 0xc0, !PT ;  /* 0xfffffffc00007812 */ /* 0x000fca00078ec0ff */
[----:B------:R-:W-:Y:S01]  /*00f0*/  IMAD.IADD R9, R7, 0x1, -R0 ;  /* 0x0000000107097824 */ /* 0x000fe200078e0a00 */
[----:B------:R-:W-:-:S03]  /*0100*/  CS2R R6, SRZ ;  /* 0x0000000000067805 */ /* 0x000fc6000001ff00 */
[----:B----4-:R-:W-:Y:S01]  /*0110*/  IMAD.WIDE R4, R9, 0x4, R4 ;  /* 0x0000000409047825 */ /* 0x010fe200078e0204 */
[----:B------:R-:W-:Y:S02]  /*0120*/  CS2R R8, SRZ ;  /* 0x0000000000087805 */ /* 0x000fe4000001ff00 */
[----:B------:R-:W2:Y:S04]  /*0130*/  @!P0 LDG.E.64 R6, desc[UR4][R2.64] ;  /* 0x0000000402068981 */ /* 0x000ea8000c1e1b00 */
[----:B------:R-:W2:Y:S02]  /*0140*/  @!P0 LDG.E.EL.64 R8, desc[UR4][R4.64] ;  /* 0x0000000404088981 */ /* 0x000ea4000c2e1b00 */
[----:B--2---:R-:W-:Y:S01]  /*0150*/  FADD R6, R8, R6 ;  /* 0x0000000608067221 */ /* 0x004fe20000000000 */
[----:B------:R-:W-:Y:S01]  /*0160*/  FADD R7, R9, R7 ;  /* 0x0000000709077221 */ /* 0x000fe20000000000 */
[----:B------:R-:W-:Y:S06]  /*0170*/  @P0 EXIT ;  /* 0x000000000000094d */ /* 0x000fec0003800000 */
[----:B------:R-:W-:Y:S01]  /*0180*/  STG.E.64 desc[UR4][R2.64], R6 ;  /* 0x0000000602007986 */ /* 0x000fe2000c101b04 */
[----:B------:R-:W-:Y:S05]  /*0190*/  EXIT ;  /* 0x000000000000794d */ /* 0x000fea0003800000 */
.L_x_0:
[----:B------:R-:W-:-:S00]  /*01a0*/  BRA `(.L_x_0) ;  /* 0xfffffffc00fc7947 */ /* 0x000fc0000383ffff */
[----:B------:R-:W-:-:S00]  /*01b0*/  NOP ;  /* 0x0000000000007918 */ /* 0x000fc00000000000 */
        /* <DEDUP_REMOVED lines=12> */
.L_x_1:


//--------------------- .nv.constant0.triton_poi_fused_add_1 --------------------------
	.section	.nv.constant0.triton_poi_fused_add_1,"a",@progbits
	.sectionflags	@""
	.align	4
.nv.constant0.triton_poi_fused_add_1:
	.zero		548
